	.headerflags	@"EF_CUDA_TEXMODE_UNIFIED EF_CUDA_64BIT_ADDRESS EF_CUDA_ACCELERATORS EF_CUDA_SM90 EF_CUDA_VIRTUAL_SM(EF_CUDA_SM90)"
	.elftype	@"ET_EXEC"


//--------------------- .nv.info                  --------------------------
	.section	.nv.info,"",@"SHT_CUDA_INFO"
	.align	4


	//----- nvinfo : EIATTR_REGCOUNT
	.align		4
        /*0000*/ 	.byte	0x04, 0x2f
        /*0002*/ 	.short	(.L_1 - .L_0)
	.align		4
.L_0:
        /*0004*/ 	.word	index@(triton_poi_fused_mean_24)
        /*0008*/ 	.word	0x00000012


	//----- nvinfo : EIATTR_MIN_STACK_SIZE
	.align		4
.L_1:
        /*000c*/ 	.byte	0x04, 0x12
        /*000e*/ 	.short	(.L_3 - .L_2)
	.align		4
.L_2:
        /*0010*/ 	.word	index@(triton_poi_fused_mean_24)
        /*0014*/ 	.word	0x00000000


	//----- nvinfo : EIATTR_FRAME_SIZE
	.align		4
.L_3:
        /*0018*/ 	.byte	0x04, 0x11
        /*001a*/ 	.short	(.L_5 - .L_4)
	.align		4
.L_4:
        /*001c*/ 	.word	index@(triton_poi_fused_mean_24)
        /*0020*/ 	.word	0x00000000


	//----- nvinfo : EIATTR_MIN_STACK_SIZE
	.align		4
.L_5:
        /*0024*/ 	.byte	0x04, 0x12
        /*0026*/ 	.short	(.L_7 - .L_6)
	.align		4
.L_6:
        /*0028*/ 	.word	index@(triton_poi_fused_mean_24)
        /*002c*/ 	.word	0x00000000
.L_7:


//--------------------- .nv.info.triton_poi_fused_mean_24 --------------------------
	.section	.nv.info.triton_poi_fused_mean_24,"",@"SHT_CUDA_INFO"
	.sectionflags	@""
	.align	4


	//----- nvinfo : EIATTR_CUDA_API_VERSION
	.align		4
        /*0000*/ 	.byte	0x04, 0x37
        /*0002*/ 	.short	(.L_9 - .L_8)
.L_8:
        /*0004*/ 	.word	0x0000007c


	//----- nvinfo : EIATTR_KPARAM_INFO
	.align		4
.L_9:
        /*0008*/ 	.byte	0x04, 0x17
        /*000a*/ 	.short	(.L_11 - .L_10)
.L_10:
        /*000c*/ 	.word	0x00000000
        /*0010*/ 	.short	0x0002
        /*0012*/ 	.short	0x0010
        /*0014*/ 	.byte	0x00, 0xf0, 0x11, 0x00


	//----- nvinfo : EIATTR_KPARAM_INFO
	.align		4
.L_11:
        /*0018*/ 	.byte	0x04, 0x17
        /*001a*/ 	.short	(.L_13 - .L_12)
.L_12:
        /*001c*/ 	.word	0x00000000
        /*0020*/ 	.short	0x0001
        /*0022*/ 	.short	0x0008
        /*0024*/ 	.byte	0x00, 0xf4, 0x21, 0x00


	//----- nvinfo : EIATTR_KPARAM_INFO
	.align		4
.L_13:
        /*0028*/ 	.byte	0x04, 0x17
        /*002a*/ 	.short	(.L_15 - .L_14)
.L_14:
        /*002c*/ 	.word	0x00000000
        /*0030*/ 	.short	0x0000
        /*0032*/ 	.short	0x0000
        /*0034*/ 	.byte	0x00, 0xf4, 0x21, 0x00


	//----- nvinfo : EIATTR_SPARSE_MMA_MASK
	.align		4
.L_15:
        /*0038*/ 	.byte	0x03, 0x50
        /*003a*/ 	.short	0x0000


	//----- nvinfo : EIATTR_MAXREG_COUNT
	.align		4
        /*003c*/ 	.byte	0x03, 0x1b
        /*003e*/ 	.short	0x00ff


	//----- nvinfo : EIATTR_EXIT_INSTR_OFFSETS
	.align		4
        /*0040*/ 	.byte	0x04, 0x1c
        /*0042*/ 	.short	(.L_17 - .L_16)


	//   ....[0]....
.L_16:
        /*0044*/ 	.word	0x00000260


	//----- nvinfo : EIATTR_REQNTID
	.align		4
.L_17:
        /*0048*/ 	.byte	0x04, 0x10
        /*004a*/ 	.short	(.L_19 - .L_18)
.L_18:
        /*004c*/ 	.word	0x00000080
        /*0050*/ 	.word	0x00000001
        /*0054*/ 	.word	0x00000001


	//----- nvinfo : EIATTR_CBANK_PARAM_SIZE
	.align		4
.L_19:
        /*0058*/ 	.byte	0x03, 0x19
        /*005a*/ 	.short	0x0014


	//----- nvinfo : EIATTR_PARAM_CBANK
	.align		4
        /*005c*/ 	.byte	0x04, 0x0a
        /*005e*/ 	.short	(.L_21 - .L_20)
	.align		4
.L_20:
        /*0060*/ 	.word	index@(.nv.constant0.triton_poi_fused_mean_24)
        /*0064*/ 	.short	0x0210
        /*0066*/ 	.short	0x0014


	//----- nvinfo : EIATTR_SW_WAR
	.align		4
.L_21:
        /*0068*/ 	.byte	0x04, 0x36
        /*006a*/ 	.short	(.L_23 - .L_22)
.L_22:
        /*006c*/ 	.word	0x00000008
.L_23:


//--------------------- .nv.callgraph             --------------------------
	.section	.nv.callgraph,"",@"SHT_CUDA_CALLGRAPH"
	.align	4
	.sectionentsize	8
	.align		4
        /*0000*/ 	.word	0x00000000
	.align		4
        /*0004*/ 	.word	0xffffffff
	.align		4
        /*0008*/ 	.word	0x00000000
	.align		4
        /*000c*/ 	.word	0xfffffffe
	.align		4
        /*0010*/ 	.word	0x00000000
	.align		4
        /*0014*/ 	.word	0xfffffffd
	.align		4
        /*0018*/ 	.word	0x00000000
	.align		4
        /*001c*/ 	.word	0xfffffffc


//--------------------- .text.triton_poi_fused_mean_24 --------------------------
	.section	.text.triton_poi_fused_mean_24,"ax",@progbits
	.align	128
        .global         triton_poi_fused_mean_24
        .type           triton_poi_fused_mean_24,@function
        .size           triton_poi_fused_mean_24,(.L_x_1 - triton_poi_fused_mean_24)
        .other          triton_poi_fused_mean_24,@"STO_CUDA_ENTRY STV_DEFAULT"
triton_poi_fused_mean_24:
.text.triton_poi_fused_mean_24:
[----:B------:R-:W-:Y:S01]  /*0000*/  LDC R1, c[0x0][0x28] ;  /* 0x00000a00ff017b82 */ /* 0x000fe20000000800 */
[----:B------:R-:W1:Y:S07]  /*0010*/  S2R R0, SR_TID.X ;  /* 0x0000000000007919 */ /* 0x000e6e0000002100 */
[----:B------:R-:W2:Y:S01]  /*0020*/  LDC.64 R2, c[0x0][0x210] ;  /* 0x00008400ff027b82 */ /* 0x000ea20000000a00 */
[----:B------:R-:W-:Y:S01]  /*0030*/  ULDC.64 UR4, c[0x0][0x208] ;  /* 0x0000820000047ab9 */ /* 0x000fe20000000a00 */
[----:B------:R-:W3:Y:S01]  /*0040*/  S2R R7, SR_CTAID.X ;  /* 0x0000000000077919 */ /* 0x000ee20000002500 */
[----:B-1----:R-:W-:-:S02]  /*0050*/  SHF.L.U32 R0, R0, 0x1, RZ ;  /* 0x0000000100007819 */ /* 0x002fc400000006ff */
[----:B---3--:R-:W-:Y:S02]  /*0060*/  SHF.R.S32.HI R5, RZ, 0x17, R7 ;  /* 0x00000017ff057819 */ /* 0x008fe40000011407 */
[----:B------:R-:W-:Y:S02]  /*0070*/  LOP3.LUT R0, R0, 0xfe, RZ, 0xc0, !PT ;  /* 0x000000fe00007812 */ /* 0x000fe400078ec0ff */
[----:B------:R-:W-:Y:S02]  /*0080*/  SGXT R5, R5, 0x1 ;  /* 0x000000010505781a */ /* 0x000fe40000000200 */
[----:B------:R-:W-:-:S04]  /*0090*/  LEA R4, R7, R0, 0x8 ;  /* 0x0000000007047211 */ /* 0x000fc800078e40ff */
[----:B------:R-:W-:-:S04]  /*00a0*/  LEA.HI R5, R5, R4, RZ, 0xb ;  /* 0x0000000405057211 */ /* 0x000fc800078f58ff */
[----:B------:R-:W-:Y:S02]  /*00b0*/  LOP3.LUT R7, R5, 0xfffff800, RZ, 0xc0, !PT ;  /* 0xfffff80005077812 */ /* 0x000fe400078ec0ff */
[----:B------:R-:W-:Y:S02]  /*00c0*/  SHF.R.S32.HI R0, RZ, 0xb, R5 ;  /* 0x0000000bff007819 */ /* 0x000fe40000011405 */
[----:B------:R-:W-:-:S04]  /*00d0*/  IADD3 R7, R4, -R7, RZ ;  /* 0x8000000704077210 */ /* 0x000fc80007ffe0ff */
[----:B------:R-:W-:-:S04]  /*00e0*/  LEA R13, R0, R7, 0xd ;  /* 0x00000007000d7211 */ /* 0x000fc800078e68ff */
[----:B------:R-:W-:Y:S01]  /*00f0*/  IADD3 R7, R13, 0x800, RZ ;  /* 0x000008000d077810 */ /* 0x000fe20007ffe0ff */
[--C-:B--2---:R-:W-:Y:S01]  /*0100*/  IMAD.WIDE R4, R13, 0x4, R2.reuse ;  /* 0x000000040d047825 */ /* 0x104fe200078e0202 */
[----:B------:R-:W-:Y:S02]  /*0110*/  IADD3 R9, R13, 0x1000, RZ ;  /* 0x000010000d097810 */ /* 0x000fe40007ffe0ff */
[----:B------:R-:W-:Y:S01]  /*0120*/  IADD3 R11, R13, 0x1800, RZ ;  /* 0x000018000d0b7810 */ /* 0x000fe20007ffe0ff */
[--C-:B------:R-:W-:Y:S02]  /*0130*/  IMAD.WIDE R6, R7, 0x4, R2.reuse ;  /* 0x0000000407067825 */ /* 0x100fe400078e0202 */
[----:B------:R-:W2:Y:S02]  /*0140*/  LDG.E.64 R4, desc[UR4][R4.64] ;  /* 0x0000000404047981 */ /* 0x000ea4000c1e1b00 */
[--C-:B------:R-:W-:Y:S02]  /*0150*/  IMAD.WIDE R8, R9, 0x4, R2.reuse ;  /* 0x0000000409087825 */ /* 0x100fe400078e0202 */
[----:B------:R-:W2:Y:S02]  /*0160*/  LDG.E.64 R6, desc[UR4][R6.64] ;  /* 0x0000000406067981 */ /* 0x000ea4000c1e1b00 */
[----:B------:R-:W-:-:S02]  /*0170*/  IMAD.WIDE R2, R11, 0x4, R2 ;  /* 0x000000040b027825 */ /* 0x000fc400078e0202 */
[----:B------:R-:W3:Y:S01]  /*0180*/  LDG.E.64 R8, desc[UR4][R8.64] ;  /* 0x0000000408087981 */ /* 0x000ee2000c1e1b00 */
[----:B------:R-:W1:Y:S03]  /*0190*/  LDC.64 R10, c[0x0][0x218] ;  /* 0x00008600ff0a7b82 */ /* 0x000e660000000a00 */
[----:B------:R-:W4:Y:S01]  /*01a0*/  LDG.E.64 R2, desc[UR4][R2.64] ;  /* 0x0000000402027981 */ /* 0x000f22000c1e1b00 */
[----:B------:R-:W-:Y:S02]  /*01b0*/  IMAD R13, R0, -0x1400, R13 ;  /* 0xffffec00000d7824 */ /* 0x000fe400078e020d */
[----:B--2---:R-:W-:Y:S01]  /*01c0*/  FADD R15, R4, R6 ;  /* 0x00000006040f7221 */ /* 0x004fe20000000000 */
[----:B------:R-:W-:-:S03]  /*01d0*/  FADD R12, R5, R7 ;  /* 0x00000007050c7221 */ /* 0x000fc60000000000 */
[----:B---3--:R-:W-:Y:S01]  /*01e0*/  FADD R15, R8, R15 ;  /* 0x0000000f080f7221 */ /* 0x008fe20000000000 */
[----:B------:R-:W-:-:S03]  /*01f0*/  FADD R12, R9, R12 ;  /* 0x0000000c090c7221 */ /* 0x000fc60000000000 */
[----:B----4-:R-:W-:Y:S01]  /*0200*/  FADD R15, R2, R15 ;  /* 0x0000000f020f7221 */ /* 0x010fe20000000000 */
[----:B------:R-:W-:Y:S01]  /*0210*/  FADD R12, R3, R12 ;  /* 0x0000000c030c7221 */ /* 0x000fe20000000000 */
[----:B-1----:R-:W-:-:S04]  /*0220*/  IMAD.WIDE R4, R13, 0x4, R10 ;  /* 0x000000040d047825 */ /* 0x002fc800078e020a */
[----:B------:R-:W-:Y:S01]  /*0230*/  FMUL R6, R15, 0.25 ;  /* 0x3e8000000f067820 */ /* 0x000fe20000400000 */
[----:B------:R-:W-:-:S05]  /*0240*/  FMUL R7, R12, 0.25 ;  /* 0x3e8000000c077820 */ /* 0x000fca0000400000 */
[----:B------:R-:W-:Y:S01]  /*0250*/  STG.E.64 desc[UR4][R4.64], R6 ;  /* 0x0000000604007986 */ /* 0x000fe2000c101b04 */
[----:B------:R-:W-:Y:S05]  /*0260*/  EXIT ;  /* 0x000000000000794d */ /* 0x000fea0003800000 */
.L_x_0:
[----:B------:R-:W-:-:S00]  /*0270*/  BRA `(.L_x_0) ;  /* 0xfffffffc00fc7947 */ /* 0x000fc0000383ffff */
[----:B------:R-:W-:-:S00]  /*0280*/  NOP ;  /* 0x0000000000007918 */ /* 0x000fc00000000000 */
[----:B------:R-:W-:-:S00]  /*0290*/  NOP ;  /* 0x0000000000007918 */ /* 0x000fc00000000000 */
[----:B------:R-:W-:-:S00]  /*02a0*/  NOP ;  /* 0x0000000000007918 */ /* 0x000fc00000000000 */
[----:B------:R-:W-:-:S00]  /*02b0*/  NOP ;  /* 0x0000000000007918 */ /* 0x000fc00000000000 */
[----:B------:R-:W-:-:S00]  /*02c0*/  NOP ;  /* 0x0000000000007918 */ /* 0x000fc00000000000 */
[----:B------:R-:W-:-:S00]  /*02d0*/  NOP ;  /* 0x0000000000007918 */ /* 0x000fc00000000000 */
[----:B------:R-:W-:-:S00]  /*02e0*/  NOP ;  /* 0x0000000000007918 */ /* 0x000fc00000000000 */
[----:B------:R-:W-:-:S00]  /*02f0*/  NOP ;  /* 0x0000000000007918 */ /* 0x000fc00000000000 */
.L_x_1:


//--------------------- .nv.constant0.triton_poi_fused_mean_24 --------------------------
	.section	.nv.constant0.triton_poi_fused_mean_24,"a",@progbits
	.sectionflags	@""
	.align	4
.nv.constant0.triton_poi_fused_mean_24:
	.zero		548
